	.headerflags	@"EF_CUDA_TEXMODE_UNIFIED EF_CUDA_64BIT_ADDRESS EF_CUDA_ACCELERATORS EF_CUDA_SM90 EF_CUDA_VIRTUAL_SM(EF_CUDA_SM90)"
	.elftype	@"ET_EXEC"


//--------------------- .nv.info                  --------------------------
	.section	.nv.info,"",@"SHT_CUDA_INFO"
	.align	4


	//----- nvinfo : EIATTR_REGCOUNT
	.align		4
        /*0000*/ 	.byte	0x04, 0x2f
        /*0002*/ 	.short	(.L_2 - .L_1)
	.align		4
.L_1:
        /*0004*/ 	.word	index@(triton_poi_fused_add_native_group_norm_relu_14)
        /*0008*/ 	.word	0x00000040


	//----- nvinfo : EIATTR_MIN_STACK_SIZE
	.align		4
.L_2:
        /*000c*/ 	.byte	0x04, 0x12
        /*000e*/ 	.short	(.L_4 - .L_3)
	.align		4
.L_3:
        /*0010*/ 	.word	index@(triton_poi_fused_add_native_group_norm_relu_14)
        /*0014*/ 	.word	0x00000000


	//----- nvinfo : EIATTR_FRAME_SIZE
	.align		4
.L_4:
        /*0018*/ 	.byte	0x04, 0x11
        /*001a*/ 	.short	(.L_6 - .L_5)
	.align		4
.L_5:
        /*001c*/ 	.word	index@(triton_poi_fused_add_native_group_norm_relu_14)
        /*0020*/ 	.word	0x00000000


	//----- nvinfo : EIATTR_MIN_STACK_SIZE
	.align		4
.L_6:
        /*0024*/ 	.byte	0x04, 0x12
        /*0026*/ 	.short	(.L_8 - .L_7)
	.align		4
.L_7:
        /*0028*/ 	.word	index@(triton_poi_fused_add_native_group_norm_relu_14)
        /*002c*/ 	.word	0x00000000
.L_8:


//--------------------- .nv.info.triton_poi_fused_add_native_group_norm_relu_14 --------------------------
	.section	.nv.info.triton_poi_fused_add_native_group_norm_relu_14,"",@"SHT_CUDA_INFO"
	.sectionflags	@""
	.align	4


	//----- nvinfo : EIATTR_CUDA_API_VERSION
	.align		4
        /*0000*/ 	.byte	0x04, 0x37
        /*0002*/ 	.short	(.L_10 - .L_9)
.L_9:
        /*0004*/ 	.word	0x0000007c


	//----- nvinfo : EIATTR_KPARAM_INFO
	.align		4
.L_10:
        /*0008*/ 	.byte	0x04, 0x17
        /*000a*/ 	.short	(.L_12 - .L_11)
.L_11:
        /*000c*/ 	.word	0x00000000
        /*0010*/ 	.short	0x0008
        /*0012*/ 	.short	0x003c
        /*0014*/ 	.byte	0x00, 0xf0, 0x11, 0x00


	//----- nvinfo : EIATTR_KPARAM_INFO
	.align		4
.L_12:
        /*0018*/ 	.byte	0x04, 0x17
        /*001a*/ 	.short	(.L_14 - .L_13)
.L_13:
        /*001c*/ 	.word	0x00000000
        /*0020*/ 	.short	0x0007
        /*0022*/ 	.short	0x0038
        /*0024*/ 	.byte	0x00, 0xf0, 0x11, 0x00


	//----- nvinfo : EIATTR_KPARAM_INFO
	.align		4
.L_14:
        /*0028*/ 	.byte	0x04, 0x17
        /*002a*/ 	.short	(.L_16 - .L_15)
.L_15:
        /*002c*/ 	.word	0x00000000
        /*0030*/ 	.short	0x0006
        /*0032*/ 	.short	0x0030
        /*0034*/ 	.byte	0x00, 0xf4, 0x21, 0x00


	//----- nvinfo : EIATTR_KPARAM_INFO
	.align		4
.L_16:
        /*0038*/ 	.byte	0x04, 0x17
        /*003a*/ 	.short	(.L_18 - .L_17)
.L_17:
        /*003c*/ 	.word	0x00000000
        /*0040*/ 	.short	0x0005
        /*0042*/ 	.short	0x0028
        /*0044*/ 	.byte	0x00, 0xf4, 0x21, 0x00


	//----- nvinfo : EIATTR_KPARAM_INFO
	.align		4
.L_18:
        /*0048*/ 	.byte	0x04, 0x17
        /*004a*/ 	.short	(.L_20 - .L_19)
.L_19:
        /*004c*/ 	.word	0x00000000
        /*0050*/ 	.short	0x0004
        /*0052*/ 	.short	0x0020
        /*0054*/ 	.byte	0x00, 0xf4, 0x21, 0x00


	//----- nvinfo : EIATTR_KPARAM_INFO
	.align		4
.L_20:
        /*0058*/ 	.byte	0x04, 0x17
        /*005a*/ 	.short	(.L_22 - .L_21)
.L_21:
        /*005c*/ 	.word	0x00000000
        /*0060*/ 	.short	0x0003
        /*0062*/ 	.short	0x0018
        /*0064*/ 	.byte	0x00, 0xf4, 0x21, 0x00


	//----- nvinfo : EIATTR_KPARAM_INFO
	.align		4
.L_22:
        /*0068*/ 	.byte	0x04, 0x17
        /*006a*/ 	.short	(.L_24 - .L_23)
.L_23:
        /*006c*/ 	.word	0x00000000
        /*0070*/ 	.short	0x0002
        /*0072*/ 	.short	0x0010
        /*0074*/ 	.byte	0x00, 0xf4, 0x21, 0x00


	//----- nvinfo : EIATTR_KPARAM_INFO
	.align		4
.L_24:
        /*0078*/ 	.byte	0x04, 0x17
        /*007a*/ 	.short	(.L_26 - .L_25)
.L_25:
        /*007c*/ 	.word	0x00000000
        /*0080*/ 	.short	0x0001
        /*0082*/ 	.short	0x0008
        /*0084*/ 	.byte	0x00, 0xf4, 0x21, 0x00


	//----- nvinfo : EIATTR_KPARAM_INFO
	.align		4
.L_26:
        /*0088*/ 	.byte	0x04, 0x17
        /*008a*/ 	.short	(.L_28 - .L_27)
.L_27:
        /*008c*/ 	.word	0x00000000
        /*0090*/ 	.short	0x0000
        /*0092*/ 	.short	0x0000
        /*0094*/ 	.byte	0x00, 0xf4, 0x21, 0x00


	//----- nvinfo : EIATTR_SPARSE_MMA_MASK
	.align		4
.L_28:
        /*0098*/ 	.byte	0x03, 0x50
        /*009a*/ 	.short	0x0000


	//----- nvinfo : EIATTR_MAXREG_COUNT
	.align		4
        /*009c*/ 	.byte	0x03, 0x1b
        /*009e*/ 	.short	0x00ff


	//----- nvinfo : EIATTR_EXIT_INSTR_OFFSETS
	.align		4
        /*00a0*/ 	.byte	0x04, 0x1c
        /*00a2*/ 	.short	(.L_30 - .L_29)


	//   ....[0]....
.L_29:
        /*00a4*/ 	.word	0x000016f0


	//   ....[1]....
        /*00a8*/ 	.word	0x00001740


	//----- nvinfo : EIATTR_REQNTID
	.align		4
.L_30:
        /*00ac*/ 	.byte	0x04, 0x10
        /*00ae*/ 	.short	(.L_32 - .L_31)
.L_31:
        /*00b0*/ 	.word	0x00000100
        /*00b4*/ 	.word	0x00000001
        /*00b8*/ 	.word	0x00000001


	//----- nvinfo : EIATTR_CBANK_PARAM_SIZE
	.align		4
.L_32:
        /*00bc*/ 	.byte	0x03, 0x19
        /*00be*/ 	.short	0x0040


	//----- nvinfo : EIATTR_PARAM_CBANK
	.align		4
        /*00c0*/ 	.byte	0x04, 0x0a
        /*00c2*/ 	.short	(.L_34 - .L_33)
	.align		4
.L_33:
        /*00c4*/ 	.word	index@(.nv.constant0.triton_poi_fused_add_native_group_norm_relu_14)
        /*00c8*/ 	.short	0x0210
        /*00ca*/ 	.short	0x0040


	//----- nvinfo : EIATTR_SW_WAR
	.align		4
.L_34:
        /*00cc*/ 	.byte	0x04, 0x36
        /*00ce*/ 	.short	(.L_36 - .L_35)
.L_35:
        /*00d0*/ 	.word	0x00000008
.L_36:


//--------------------- .nv.callgraph             --------------------------
	.section	.nv.callgraph,"",@"SHT_CUDA_CALLGRAPH"
	.align	4
	.sectionentsize	8
	.align		4
        /*0000*/ 	.word	0x00000000
	.align		4
        /*0004*/ 	.word	0xffffffff
	.align		4
        /*0008*/ 	.word	0x00000000
	.align		4
        /*000c*/ 	.word	0xfffffffe
	.align		4
        /*0010*/ 	.word	0x00000000
	.align		4
        /*0014*/ 	.word	0xfffffffd
	.align		4
        /*0018*/ 	.word	0x00000000
	.align		4
        /*001c*/ 	.word	0xfffffffc


//--------------------- .nv.constant4             --------------------------
	.section	.nv.constant4,"a",@progbits
	.align	8
	.align		8
.nv.constant4:
        /*0000*/ 	.dword	_$_str


//--------------------- .text.triton_poi_fused_add_native_group_norm_relu_14 --------------------------
	.section	.text.triton_poi_fused_add_native_group_norm_relu_14,"ax",@progbits
	.sectionflags	@"SHF_BARRIERS=1"
	.align	128
        .global         triton_poi_fused_add_native_group_norm_relu_14
        .type           triton_poi_fused_add_native_group_norm_relu_14,@function
        .size           triton_poi_fused_add_native_group_norm_relu_14,(.L_x_1 - triton_poi_fused_add_native_group_norm_relu_14)
        .other          triton_poi_fused_add_native_group_norm_relu_14,@"STO_CUDA_ENTRY STV_DEFAULT"
triton_poi_fused_add_native_group_norm_relu_14:
.text.triton_poi_fused_add_native_group_norm_relu_14:
[----:B------:R-:W0:Y:S01]  /*0000*/  LDC R1, c[0x0][0x28] ;  /* 0x00000a00ff017b82 */ /* 0x000e220000000800 */
[----:B------:R-:W1:Y:S07]  /*0010*/  S2R R0, SR_TID.X ;  /* 0x0000000000007919 */ /* 0x000e6e0000002100 */
[----:B------:R-:W2:Y:S01]  /*0020*/  LDC.64 R14, c[0x0][0x218] ;  /* 0x00008600ff0e7b82 */ /* 0x000ea20000000a00 */
[----:B------:R-:W-:Y:S02]  /*0030*/  CS2R R32, SRZ ;  /* 0x0000000000207805 */ /* 0x000fe4000001ff00 */
[----:B------:R-:W-:Y:S01]  /*0040*/  CS2R R8, SRZ ;  /* 0x0000000000087805 */ /* 0x000fe2000001ff00 */
[----:B------:R-:W3:Y:S01]  /*0050*/  S2R R3, SR_CTAID.X ;  /* 0x0000000000037919 */ /* 0x000ee20000002500 */
[----:B------:R-:W-:Y:S01]  /*0060*/  CS2R R10, SRZ ;  /* 0x00000000000a7805 */ /* 0x000fe2000001ff00 */
[----:B------:R-:W-:Y:S01]  /*0070*/  ULDC.64 UR6, c[0x0][0x208] ;  /* 0x0000820000067ab9 */ /* 0x000fe20000000a00 */
[----:B------:R-:W4:Y:S01]  /*0080*/  S2R R2, SR_CTAID.Y ;  /* 0x0000000000027919 */ /* 0x000f220000002600 */
[----:B------:R-:W5:Y:S08]  /*0090*/  LDC.64 R12, c[0x0][0x210] ;  /* 0x00008400ff0c7b82 */ /* 0x000f700000000a00 */
[----:B------:R-:W2:Y:S01]  /*00a0*/  LDC.64 R20, c[0x0][0x220] ;  /* 0x00008800ff147b82 */ /* 0x000ea20000000a00 */
[----:B-1----:R-:W-:Y:S01]  /*00b0*/  SHF.R.U32.HI R5, RZ, 0x2, R0 ;  /* 0x00000002ff057819 */ /* 0x002fe20000011600 */
[----:B------:R-:W-:-:S03]  /*00c0*/  IMAD.SHL.U32 R0, R0, 0x4, RZ ;  /* 0x0000000400007824 */ /* 0x000fc600078e00ff */
[----:B------:R-:W-:Y:S02]  /*00d0*/  SGXT.U32 R5, R5, 0x6 ;  /* 0x000000060505781a */ /* 0x000fe40000000000 */
[----:B---3--:R-:W-:Y:S01]  /*00e0*/  SHF.R.S32.HI R6, RZ, 0x1b, R3 ;  /* 0x0000001bff067819 */ /* 0x008fe20000011403 */
[----:B------:R-:W-:Y:S01]  /*00f0*/  IMAD.SHL.U32 R3, R3, 0x10, RZ ;  /* 0x0000001003037824 */ /* 0x000fe200078e00ff */
[--C-:B----4-:R-:W-:Y:S02]  /*0100*/  SHF.R.S32.HI R17, RZ, 0x17, R2.reuse ;  /* 0x00000017ff117819 */ /* 0x110fe40000011402 */
[----:B------:R-:W-:Y:S02]  /*0110*/  PRMT R44, R5, 0x6540, R2 ;  /* 0x00006540052c7816 */ /* 0x000fe40000000002 */
[----:B------:R-:W-:Y:S02]  /*0120*/  SGXT R6, R6, 0x1 ;  /* 0x000000010606781a */ /* 0x000fe40000000200 */
[----:B------:R-:W-:-:S02]  /*0130*/  SGXT R17, R17, 0x1 ;  /* 0x000000011111781a */ /* 0x000fc40000000200 */
[----:B------:R-:W-:Y:S02]  /*0140*/  LOP3.LUT R57, R3, 0xc, R0, 0xf8, !PT ;  /* 0x0000000c03397812 */ /* 0x000fe400078ef800 */
[----:B------:R-:W-:Y:S02]  /*0150*/  LOP3.LUT R4, R44, 0xc0, RZ, 0xfc, !PT ;  /* 0x000000c02c047812 */ /* 0x000fe400078efcff */
[----:B------:R-:W-:Y:S02]  /*0160*/  LEA.HI R6, R6, R57, RZ, 0x3 ;  /* 0x0000003906067211 */ /* 0x000fe400078f18ff */
[----:B------:R-:W-:Y:S02]  /*0170*/  LEA.HI R5, R17, R4, RZ, 0x8 ;  /* 0x0000000411057211 */ /* 0x000fe400078f40ff */
[----:B------:R-:W-:Y:S02]  /*0180*/  SHF.R.S32.HI R18, RZ, 0x3, R6 ;  /* 0x00000003ff127819 */ /* 0x000fe40000011406 */
[----:B------:R-:W-:Y:S01]  /*0190*/  SHF.R.S32.HI R19, RZ, 0x8, R5 ;  /* 0x00000008ff137819 */ /* 0x000fe20000011405 */
[----:B------:R-:W-:Y:S01]  /*01a0*/  IMAD R5, R4, 0x100, R57 ;  /* 0x0000010004057824 */ /* 0x000fe200078e0239 */
[----:B------:R-:W-:-:S02]  /*01b0*/  ISETP.GE.AND P0, PT, R57, 0x100, PT ;  /* 0x000001003900780c */ /* 0x000fc40003f06270 */
[----:B------:R-:W-:Y:S01]  /*01c0*/  LEA R19, R19, R18, 0x5 ;  /* 0x0000001213137211 */ /* 0x000fe200078e28ff */
[----:B-----5:R-:W-:-:S04]  /*01d0*/  IMAD.WIDE R6, R5, 0x4, R12 ;  /* 0x0000000405067825 */ /* 0x020fc800078e020c */
[----:B--2---:R-:W-:-:S06]  /*01e0*/  IMAD.WIDE R26, R19, 0x4, R14 ;  /* 0x00000004131a7825 */ /* 0x004fcc00078e020e */
[----:B------:R1:W2:Y:S04]  /*01f0*/  @!P0 LDG.E.EL.128 R8, desc[UR6][R6.64] ;  /* 0x0000000606088981 */ /* 0x0002a8000c2e1d00 */
[----:B------:R-:W2:Y:S04]  /*0200*/  @!P0 LDG.E.EL R32, desc[UR6][R26.64] ;  /* 0x000000061a208981 */ /* 0x000ea8000c2e1900 */
[----:B------:R-:W3:Y:S01]  /*0210*/  @!P0 LDG.E.EL R33, desc[UR6][R26.64] ;  /* 0x000000061a218981 */ /* 0x000ee2000c2e1900 */
[C---:B------:R-:W-:Y:S01]  /*0220*/  LOP3.LUT R48, R44.reuse, 0x40, RZ, 0xfc, !PT ;  /* 0x000000402c307812 */ /* 0x040fe200078efcff */
[----:B------:R-:W-:Y:S01]  /*0230*/  HFMA2.MMA R49, -RZ, RZ, 0, 0 ;  /* 0x00000000ff317435 */ /* 0x000fe200000001ff */
[----:B------:R-:W-:-:S02]  /*0240*/  LOP3.LUT R36, R44, 0x80, RZ, 0xfc, !PT ;  /* 0x000000802c247812 */ /* 0x000fc400078efcff */
[----:B-1----:R-:W-:Y:S02]  /*0250*/  CS2R R6, SRZ ;  /* 0x0000000000067805 */ /* 0x002fe4000001ff00 */
[C---:B------:R-:W-:Y:S02]  /*0260*/  LEA.HI R4, R17.reuse, R44, RZ, 0x8 ;  /* 0x0000002c11047211 */ /* 0x040fe400078f40ff */
[----:B------:R-:W-:Y:S02]  /*0270*/  CS2R R24, SRZ ;  /* 0x0000000000187805 */ /* 0x000fe4000001ff00 */
[C---:B------:R-:W-:Y:S02]  /*0280*/  LEA.HI R16, R17.reuse, R48, RZ, 0x8 ;  /* 0x0000003011107211 */ /* 0x040fe400078f40ff */
[----:B------:R-:W-:Y:S02]  /*0290*/  LEA.HI R17, R17, R36, RZ, 0x8 ;  /* 0x0000002411117211 */ /* 0x000fe400078f40ff */
[----:B------:R-:W-:-:S02]  /*02a0*/  SHF.R.S32.HI R4, RZ, 0x8, R4 ;  /* 0x00000008ff047819 */ /* 0x000fc40000011404 */
[----:B------:R-:W-:Y:S02]  /*02b0*/  SHF.R.S32.HI R17, RZ, 0x8, R17 ;  /* 0x00000008ff117819 */ /* 0x000fe40000011411 */
[----:B------:R-:W-:Y:S01]  /*02c0*/  SHF.R.S32.HI R16, RZ, 0x8, R16 ;  /* 0x00000008ff107819 */ /* 0x000fe20000011410 */
[--C-:B------:R-:W-:Y:S01]  /*02d0*/  IMAD R35, R4, 0x20, R18.reuse ;  /* 0x0000002004237824 */ /* 0x100fe200078e0212 */
[----:B------:R-:W-:Y:S01]  /*02e0*/  LEA R43, R17, R18, 0x5 ;  /* 0x00000012112b7211 */ /* 0x000fe200078e28ff */
[----:B------:R-:W-:Y:S01]  /*02f0*/  IMAD.MOV.U32 R4, RZ, RZ, RZ ;  /* 0x000000ffff047224 */ /* 0x000fe200078e00ff */
[----:B------:R-:W-:Y:S01]  /*0300*/  CS2R R38, SRZ ;  /* 0x0000000000267805 */ /* 0x000fe2000001ff00 */
[----:B------:R-:W-:Y:S01]  /*0310*/  IMAD R41, R16, 0x20, R18 ;  /* 0x0000002010297824 */ /* 0x000fe200078e0212 */
[----:B------:R-:W-:Y:S01]  /*0320*/  CS2R R46, SRZ ;  /* 0x00000000002e7805 */ /* 0x000fe2000001ff00 */
[----:B------:R-:W-:Y:S01]  /*0330*/  IMAD.WIDE R16, R35, 0x4, R14 ;  /* 0x0000000423107825 */ /* 0x000fe200078e020e */
[----:B------:R-:W-:-:S03]  /*0340*/  HFMA2.MMA R51, -RZ, RZ, 0, 0 ;  /* 0x00000000ff337435 */ /* 0x000fc600000001ff */
[----:B------:R-:W-:Y:S01]  /*0350*/  IMAD.WIDE R28, R43, 0x4, R14 ;  /* 0x000000042b1c7825 */ /* 0x000fe200078e020e */
[----:B------:R-:W4:Y:S03]  /*0360*/  @!P0 LDG.E.EL R7, desc[UR6][R16.64] ;  /* 0x0000000610078981 */ /* 0x000f26000c2e1900 */
[----:B------:R-:W-:Y:S01]  /*0370*/  IMAD.MOV.U32 R42, RZ, RZ, RZ ;  /* 0x000000ffff2a7224 */ /* 0x000fe200078e00ff */
[----:B------:R-:W5:Y:S01]  /*0380*/  @!P0 LDG.E.EL R4, desc[UR6][R16.64] ;  /* 0x0000000610048981 */ /* 0x000f62000c2e1900 */
[----:B------:R-:W-:-:S03]  /*0390*/  IMAD.MOV.U32 R59, RZ, RZ, RZ ;  /* 0x000000ffff3b7224 */ /* 0x000fc600078e00ff */
[----:B------:R-:W4:Y:S04]  /*03a0*/  @!P0 LDG.E.EL R25, desc[UR6][R16.64] ;  /* 0x0000000610198981 */ /* 0x000f28000c2e1900 */
[----:B------:R1:W4:Y:S01]  /*03b0*/  @!P0 LDG.E.EL R24, desc[UR6][R16.64] ;  /* 0x0000000610188981 */ /* 0x000322000c2e1900 */
[----:B------:R-:W-:Y:S01]  /*03c0*/  IMAD R36, R36, 0x100, R57 ;  /* 0x0000010024247824 */ /* 0x000fe200078e0239 */
[----:B------:R-:W-:Y:S01]  /*03d0*/  CS2R R30, SRZ ;  /* 0x00000000001e7805 */ /* 0x000fe2000001ff00 */
[----:B------:R-:W-:Y:S01]  /*03e0*/  IMAD.WIDE R22, R41, 0x4, R14 ;  /* 0x0000000429167825 */ /* 0x000fe200078e020e */
[----:B------:R-:W4:Y:S03]  /*03f0*/  @!P0 LDG.E.EL R39, desc[UR6][R28.64] ;  /* 0x000000061c278981 */ /* 0x000f26000c2e1900 */
[----:B------:R-:W-:Y:S01]  /*0400*/  IMAD.MOV.U32 R37, RZ, RZ, RZ ;  /* 0x000000ffff257224 */ /* 0x000fe200078e00ff */
[----:B------:R-:W4:Y:S01]  /*0410*/  @!P0 LDG.E.EL R38, desc[UR6][R28.64] ;  /* 0x000000061c268981 */ /* 0x000f22000c2e1900 */
[----:B-1----:R-:W-:-:S03]  /*0420*/  CS2R R16, SRZ ;  /* 0x0000000000107805 */ /* 0x002fc6000001ff00 */
[----:B------:R-:W4:Y:S04]  /*0430*/  @!P0 LDG.E.EL R49, desc[UR6][R28.64] ;  /* 0x000000061c318981 */ /* 0x000f28000c2e1900 */
[----:B------:R1:W4:Y:S01]  /*0440*/  @!P0 LDG.E.EL R46, desc[UR6][R28.64] ;  /* 0x000000061c2e8981 */ /* 0x000322000c2e1900 */
[----:B0-----:R-:W-:Y:S01]  /*0450*/  IMAD.WIDE R14, R35, 0x4, R20 ;  /* 0x00000004230e7825 */ /* 0x001fe200078e0214 */
[----:B------:R-:W-:Y:S02]  /*0460*/  CS2R R34, SRZ ;  /* 0x0000000000227805 */ /* 0x000fe4000001ff00 */
[----:B------:R-:W4:Y:S01]  /*0470*/  @!P0 LDG.E.EL R47, desc[UR6][R26.64] ;  /* 0x000000061a2f8981 */ /* 0x000f22000c2e1900 */
[----:B------:R-:W-:Y:S02]  /*0480*/  IMAD.MOV.U32 R40, RZ, RZ, RZ ;  /* 0x000000ffff287224 */ /* 0x000fe400078e00ff */
[----:B--2---:R-:W-:Y:S01]  /*0490*/  FADD R11, -R32, R11 ;  /* 0x0000000b200b7221 */ /* 0x004fe20000000100 */
[----:B-1----:R-:W-:-:S03]  /*04a0*/  IMAD.WIDE R28, R41, 0x4, R20 ;  /* 0x00000004291c7825 */ /* 0x002fc600078e0214 */
[----:B------:R-:W2:Y:S01]  /*04b0*/  @!P0 LDG.E.EL R40, desc[UR6][R26.64] ;  /* 0x000000061a288981 */ /* 0x000ea2000c2e1900 */
[----:B---3--:R-:W-:Y:S01]  /*04c0*/  FADD R10, -R33, R10 ;  /* 0x0000000a210a7221 */ /* 0x008fe20000000100 */
[----:B------:R-:W-:Y:S02]  /*04d0*/  CS2R R32, SRZ ;  /* 0x0000000000207805 */ /* 0x000fe4000001ff00 */
[----:B------:R-:W3:Y:S04]  /*04e0*/  @!P0 LDG.E.EL R16, desc[UR6][R28.64] ;  /* 0x000000061c108981 */ /* 0x000ee8000c2e1900 */
[----:B------:R-:W3:Y:S04]  /*04f0*/  @!P0 LDG.E.EL R42, desc[UR6][R28.64] ;  /* 0x000000061c2a8981 */ /* 0x000ee8000c2e1900 */
[----:B------:R-:W3:Y:S04]  /*0500*/  @!P0 LDG.E.EL R51, desc[UR6][R28.64] ;  /* 0x000000061c338981 */ /* 0x000ee8000c2e1900 */
[----:B------:R0:W3:Y:S01]  /*0510*/  @!P0 LDG.E.EL R59, desc[UR6][R28.64] ;  /* 0x000000061c3b8981 */ /* 0x0000e2000c2e1900 */
[----:B------:R-:W-:Y:S01]  /*0520*/  IMAD.MOV.U32 R18, RZ, RZ, RZ ;  /* 0x000000ffff127224 */ /* 0x000fe200078e00ff */
[----:B------:R-:W-:Y:S01]  /*0530*/  MOV R61, RZ ;  /* 0x000000ff003d7202 */ /* 0x000fe20000000f00 */
[----:B------:R-:W-:Y:S01]  /*0540*/  IMAD.MOV.U32 R55, RZ, RZ, RZ ;  /* 0x000000ffff377224 */ /* 0x000fe200078e00ff */
[----:B------:R-:W-:Y:S01]  /*0550*/  HFMA2.MMA R41, -RZ, RZ, 0, 0 ;  /* 0x00000000ff297435 */ /* 0x000fe200000001ff */
[----:B------:R-:W3:Y:S01]  /*0560*/  @!P0 LDG.E.EL R37, desc[UR6][R22.64] ;  /* 0x0000000616258981 */ /* 0x000ee2000c2e1900 */
[----:B------:R-:W-:-:S03]  /*0570*/  IMAD.MOV.U32 R45, RZ, RZ, RZ ;  /* 0x000000ffff2d7224 */ /* 0x000fc600078e00ff */
[----:B------:R-:W3:Y:S01]  /*0580*/  @!P0 LDG.E.EL R6, desc[UR6][R22.64] ;  /* 0x0000000616068981 */ /* 0x000ee2000c2e1900 */
[----:B0-----:R-:W-:-:S03]  /*0590*/  IMAD.WIDE R28, R36, 0x4, R12 ;  /* 0x00000004241c7825 */ /* 0x001fc600078e020c */
[----:B------:R-:W3:Y:S04]  /*05a0*/  @!P0 LDG.E.EL R31, desc[UR6][R22.64] ;  /* 0x00000006161f8981 */ /* 0x000ee8000c2e1900 */
[----:B------:R-:W3:Y:S01]  /*05b0*/  @!P0 LDG.E.EL.128 R32, desc[UR6][R28.64] ;  /* 0x000000061c208981 */ /* 0x000ee2000c2e1d00 */
[----:B------:R-:W-:-:S03]  /*05c0*/  CS2R R26, SRZ ;  /* 0x00000000001a7805 */ /* 0x000fc6000001ff00 */
[----:B------:R0:W5:Y:S01]  /*05d0*/  @!P0 LDG.E.EL R30, desc[UR6][R22.64] ;  /* 0x00000006161e8981 */ /* 0x000162000c2e1900 */
[----:B------:R-:W-:-:S03]  /*05e0*/  IMAD.MOV.U32 R53, RZ, RZ, RZ ;  /* 0x000000ffff357224 */ /* 0x000fc600078e00ff */
[----:B------:R-:W5:Y:S04]  /*05f0*/  @!P0 LDG.E.EL R18, desc[UR6][R14.64] ;  /* 0x000000060e128981 */ /* 0x000f68000c2e1900 */
[----:B------:R-:W5:Y:S01]  /*0600*/  @!P0 LDG.E.EL R17, desc[UR6][R14.64] ;  /* 0x000000060e118981 */ /* 0x000f62000c2e1900 */
[--C-:B0-----:R-:W-:Y:S01]  /*0610*/  IMAD.WIDE R22, R43, 0x4, R20.reuse ;  /* 0x000000042b167825 */ /* 0x101fe200078e0214 */
[----:B------:R-:W-:Y:S02]  /*0620*/  MOV R43, RZ ;  /* 0x000000ff002b7202 */ /* 0x000fe40000000f00 */
[----:B------:R-:W5:Y:S01]  /*0630*/  @!P0 LDG.E.EL R61, desc[UR6][R14.64] ;  /* 0x000000060e3d8981 */ /* 0x000f62000c2e1900 */
[----:B------:R-:W-:-:S03]  /*0640*/  IMAD.WIDE R20, R19, 0x4, R20 ;  /* 0x0000000413147825 */ /* 0x000fc600078e0214 */
[----:B------:R0:W5:Y:S01]  /*0650*/  @!P0 LDG.E.EL R55, desc[UR6][R14.64] ;  /* 0x000000060e378981 */ /* 0x000162000c2e1900 */
[----:B------:R-:W-:-:S03]  /*0660*/  IMAD.MOV.U32 R19, RZ, RZ, RZ ;  /* 0x000000ffff137224 */ /* 0x000fc600078e00ff */
[----:B------:R-:W5:Y:S04]  /*0670*/  @!P0 LDG.E.EL R43, desc[UR6][R22.64] ;  /* 0x00000006162b8981 */ /* 0x000f68000c2e1900 */
[----:B------:R-:W5:Y:S01]  /*0680*/  @!P0 LDG.E.EL R19, desc[UR6][R22.64] ;  /* 0x0000000616138981 */ /* 0x000f62000c2e1900 */
[----:B0-----:R-:W-:Y:S02]  /*0690*/  IMAD.MOV.U32 R15, RZ, RZ, RZ ;  /* 0x000000ffff0f7224 */ /* 0x001fe400078e00ff */
[----:B----4-:R-:W-:Y:S01]  /*06a0*/  FADD R47, -R47, R8 ;  /* 0x000000082f2f7221 */ /* 0x010fe20000000100 */
[----:B------:R-:W4:Y:S04]  /*06b0*/  @!P0 LDG.E.EL R45, desc[UR6][R22.64] ;  /* 0x00000006162d8981 */ /* 0x000f28000c2e1900 */
[----:B------:R0:W4:Y:S04]  /*06c0*/  @!P0 LDG.E.EL R27, desc[UR6][R22.64] ;  /* 0x00000006161b8981 */ /* 0x000128000c2e1900 */
[----:B------:R-:W4:Y:S04]  /*06d0*/  @!P0 LDG.E.EL R15, desc[UR6][R20.64] ;  /* 0x00000006140f8981 */ /* 0x000f28000c2e1900 */
[----:B------:R-:W4:Y:S01]  /*06e0*/  @!P0 LDG.E.EL R41, desc[UR6][R20.64] ;  /* 0x0000000614298981 */ /* 0x000f22000c2e1900 */
[----:B0-----:R-:W-:-:S03]  /*06f0*/  CS2R R22, SRZ ;  /* 0x0000000000167805 */ /* 0x001fc6000001ff00 */
[----:B------:R-:W4:Y:S04]  /*0700*/  @!P0 LDG.E.EL R53, desc[UR6][R20.64] ;  /* 0x0000000614358981 */ /* 0x000f28000c2e1900 */
[----:B------:R0:W4:Y:S02]  /*0710*/  @!P0 LDG.E.EL R26, desc[UR6][R20.64] ;  /* 0x00000006141a8981 */ /* 0x000124000c2e1900 */
[----:B0-----:R-:W-:Y:S01]  /*0720*/  CS2R R20, SRZ ;  /* 0x0000000000147805 */ /* 0x001fe2000001ff00 */
[----:B--2---:R-:W-:Y:S01]  /*0730*/  FADD R40, -R40, R9 ;  /* 0x0000000928287221 */ /* 0x004fe20000000100 */
[----:B---3--:R-:W-:Y:S01]  /*0740*/  FADD R46, -R46, R35 ;  /* 0x000000232e2e7221 */ /* 0x008fe20000000100 */
[----:B------:R-:W-:-:S05]  /*0750*/  LEA R35, R48, R57, 0x8 ;  /* 0x0000003930237211 */ /* 0x000fca00078e40ff */
[----:B------:R-:W-:-:S05]  /*0760*/  IMAD.WIDE R8, R35, 0x4, R12 ;  /* 0x0000000423087825 */ /* 0x000fca00078e020c */
[----:B------:R0:W5:Y:S01]  /*0770*/  @!P0 LDG.E.EL.128 R20, desc[UR6][R8.64] ;  /* 0x0000000608148981 */ /* 0x000162000c2e1d00 */
[----:B------:R-:W-:Y:S01]  /*0780*/  FADD R14, -R49, R34 ;  /* 0x00000022310e7221 */ /* 0x000fe20000000100 */
[----:B------:R-:W-:Y:S01]  /*0790*/  IMAD R49, R44, 0x100, R57 ;  /* 0x000001002c317824 */ /* 0x000fe200078e0239 */
[----:B------:R-:W-:-:S03]  /*07a0*/  CS2R R28, SRZ ;  /* 0x00000000001c7805 */ /* 0x000fc6000001ff00 */
[----:B------:R-:W-:-:S04]  /*07b0*/  IMAD.WIDE R12, R49, 0x4, R12 ;  /* 0x00000004310c7825 */ /* 0x000fc800078e020c */
[----:B------:R-:W-:Y:S01]  /*07c0*/  IMAD.MOV.U32 R34, RZ, RZ, 0x3a000000 ;  /* 0x3a000000ff227424 */ /* 0x000fe200078e00ff */
[----:B0-----:R-:W0:Y:S01]  /*07d0*/  LDC.64 R8, c[0x0][0x228] ;  /* 0x00008a00ff087b82 */ /* 0x001e220000000a00 */
[----:B-----5:R-:W-:Y:S01]  /*07e0*/  FADD R23, -R30, R23 ;  /* 0x000000171e177221 */ /* 0x020fe20000000100 */
[----:B------:R-:W-:Y:S01]  /*07f0*/  FADD R50, -R31, R22 ;  /* 0x000000161f327221 */ /* 0x000fe20000000100 */
[----:B------:R-:W-:-:S06]  /*0800*/  CS2R R30, SRZ ;  /* 0x00000000001e7805 */ /* 0x000fcc000001ff00 */
[----:B------:R1:W2:Y:S01]  /*0810*/  @!P0 LDG.E.EL.128 R28, desc[UR6][R12.64] ;  /* 0x000000060c1c8981 */ /* 0x0002a2000c2e1d00 */
[----:B----4-:R-:W-:-:S04]  /*0820*/  FFMA R48, R53, R34, 9.9999997473787516356e-06 ;  /* 0x3727c5ac35307423 */ /* 0x010fc80000000022 */
[----:B------:R-:W3:Y:S01]  /*0830*/  MUFU.RSQ R53, R48 ;  /* 0x0000003000357308 */ /* 0x000ee20000001400 */
[-C--:B------:R-:W-:Y:S01]  /*0840*/  FFMA R26, R26, R34.reuse, 9.9999997473787516356e-06 ;  /* 0x3727c5ac1a1a7423 */ /* 0x080fe20000000022 */
[-C--:B------:R-:W-:Y:S01]  /*0850*/  FFMA R22, R27, R34.reuse, 9.9999997473787516356e-06 ;  /* 0x3727c5ac1b167423 */ /* 0x080fe20000000022 */
[-C--:B------:R-:W-:Y:S01]  /*0860*/  FFMA R55, R55, R34.reuse, 9.9999997473787516356e-06 ;  /* 0x3727c5ac37377423 */ /* 0x080fe20000000022 */
[----:B-1----:R-:W1:Y:S01]  /*0870*/  LDC.64 R12, c[0x0][0x230] ;  /* 0x00008c00ff0c7b82 */ /* 0x002e620000000a00 */
[----:B------:R-:W-:-:S03]  /*0880*/  FFMA R61, R61, R34, 9.9999997473787516356e-06 ;  /* 0x3727c5ac3d3d7423 */ /* 0x000fc60000000022 */
[----:B------:R-:W4:Y:S08]  /*0890*/  MUFU.RSQ R26, R26 ;  /* 0x0000001a001a7308 */ /* 0x000f300000001400 */
[----:B------:R-:W5:Y:S01]  /*08a0*/  MUFU.RSQ R27, R22 ;  /* 0x00000016001b7308 */ /* 0x000f620000001400 */
[----:B---3--:R-:W-:-:S07]  /*08b0*/  FMUL R53, R53, R10 ;  /* 0x0000000a35357220 */ /* 0x008fce0000400000 */
[----:B------:R-:W-:Y:S01]  /*08c0*/  MUFU.RSQ R55, R55 ;  /* 0x0000003700377308 */ /* 0x000fe20000001400 */
[----:B----4-:R-:W-:Y:S01]  /*08d0*/  FMUL R44, R26, R11 ;  /* 0x0000000b1a2c7220 */ /* 0x010fe20000400000 */
[----:B0-----:R-:W-:-:S04]  /*08e0*/  IMAD.WIDE R8, R57, 0x4, R8 ;  /* 0x0000000439087825 */ /* 0x001fc800078e0208 */
[----:B-----5:R-:W-:Y:S01]  /*08f0*/  FMUL R46, R27, R46 ;  /* 0x0000002e1b2e7220 */ /* 0x020fe20000400000 */
[----:B------:R-:W-:Y:S01]  /*0900*/  CS2R R26, SRZ ;  /* 0x00000000001a7805 */ /* 0x000fe2000001ff00 */
[----:B-1----:R-:W-:-:S04]  /*0910*/  IMAD.WIDE R12, R57, 0x4, R12 ;  /* 0x00000004390c7825 */ /* 0x002fc800078e020c */
[----:B--2---:R-:W-:Y:S02]  /*0920*/  FADD R10, -R24, R31 ;  /* 0x0000001f180a7221 */ /* 0x004fe40000000100 */
[----:B------:R-:W0:Y:S01]  /*0930*/  MUFU.RSQ R31, R61 ;  /* 0x0000003d001f7308 */ /* 0x000e220000001400 */
[----:B------:R-:W-:Y:S01]  /*0940*/  FADD R30, -R25, R30 ;  /* 0x0000001e191e7221 */ /* 0x000fe20000000100 */
[----:B------:R-:W-:-:S06]  /*0950*/  CS2R R24, SRZ ;  /* 0x0000000000187805 */ /* 0x000fcc000001ff00 */
[----:B------:R1:W2:Y:S01]  /*0960*/  @!P0 LDG.E.EL.128 R24, desc[UR6][R8.64] ;  /* 0x0000000608188981 */ /* 0x0002a2000c2e1d00 */
[----:B0-----:R-:W-:Y:S01]  /*0970*/  FMUL R31, R31, R30 ;  /* 0x0000001e1f1f7220 */ /* 0x001fe20000400000 */
[----:B------:R-:W-:Y:S01]  /*0980*/  FMUL R30, R55, R10 ;  /* 0x0000000a371e7220 */ /* 0x000fe20000400000 */
[----:B------:R-:W-:Y:S02]  /*0990*/  CS2R R10, SRZ ;  /* 0x00000000000a7805 */ /* 0x000fe4000001ff00 */
[----:B-1----:R-:W-:-:S06]  /*09a0*/  CS2R R8, SRZ ;  /* 0x0000000000087805 */ /* 0x002fcc000001ff00 */
[----:B------:R0:W2:Y:S01]  /*09b0*/  @!P0 LDG.E.EL.128 R8, desc[UR6][R12.64] ;  /* 0x000000060c088981 */ /* 0x0000a2000c2e1d00 */
[-C--:B------:R-:W-:Y:S01]  /*09c0*/  FFMA R59, R59, R34.reuse, 9.9999997473787516356e-06 ;  /* 0x3727c5ac3b3b7423 */ /* 0x080fe20000000022 */
[----:B------:R-:W-:-:S03]  /*09d0*/  FFMA R51, R51, R34, 9.9999997473787516356e-06 ;  /* 0x3727c5ac33337423 */ /* 0x000fc60000000022 */
[----:B------:R-:W1:Y:S01]  /*09e0*/  MUFU.RSQ R48, R59 ;  /* 0x0000003b00307308 */ /* 0x000e620000001400 */
[----:B------:R-:W-:-:S07]  /*09f0*/  FFMA R45, R45, R34, 9.9999997473787516356e-06 ;  /* 0x3727c5ac2d2d7423 */ /* 0x000fce0000000022 */
[----:B------:R-:W-:Y:S01]  /*0a00*/  MUFU.RSQ R51, R51 ;  /* 0x0000003300337308 */ /* 0x000fe20000001400 */
[----:B-1----:R-:W-:Y:S02]  /*0a10*/  FMUL R48, R48, R23 ;  /* 0x0000001730307220 */ /* 0x002fe40000400000 */
[----:B------:R-:W1:Y:S05]  /*0a20*/  LDC.64 R22, c[0x0][0x238] ;  /* 0x00008e00ff167b82 */ /* 0x000e6a0000000a00 */
[----:B------:R-:W3:Y:S01]  /*0a30*/  MUFU.RSQ R45, R45 ;  /* 0x0000002d002d7308 */ /* 0x000ee20000001400 */
[----:B0-----:R-:W-:Y:S01]  /*0a40*/  CS2R R12, SRZ ;  /* 0x00000000000c7805 */ /* 0x001fe2000001ff00 */
[-C--:B------:R-:W-:Y:S01]  /*0a50*/  FFMA R52, R41, R34.reuse, 9.9999997473787516356e-06 ;  /* 0x3727c5ac29347423 */ /* 0x080fe20000000022 */
[----:B------:R-:W-:Y:S01]  /*0a60*/  FFMA R41, R16, R34, 9.9999997473787516356e-06 ;  /* 0x3727c5ac10297423 */ /* 0x000fe20000000022 */
[----:B---3--:R-:W-:Y:S01]  /*0a70*/  FMUL R55, R45, R14 ;  /* 0x0000000e2d377220 */ /* 0x008fe20000400000 */
[----:B------:R-:W-:Y:S01]  /*0a80*/  MOV R14, RZ ;  /* 0x000000ff000e7202 */ /* 0x000fe20000000f00 */
[----:B------:R-:W0:Y:S01]  /*0a90*/  S2UR UR5, SR_CgaCtaId ;  /* 0x00000000000579c3 */ /* 0x000e220000008800 */
[-C--:B------:R-:W-:Y:S01]  /*0aa0*/  FFMA R43, R43, R34.reuse, 9.9999997473787516356e-06 ;  /* 0x3727c5ac2b2b7423 */ /* 0x080fe20000000022 */
[----:B------:R-:W-:-:S05]  /*0ab0*/  FFMA R42, R42, R34, 9.9999997473787516356e-06 ;  /* 0x3727c5ac2a2a7423 */ /* 0x000fca0000000022 */
[----:B------:R-:W-:Y:S01]  /*0ac0*/  MUFU.RSQ R43, R43 ;  /* 0x0000002b002b7308 */ /* 0x000fe20000001400 */
[----:B------:R-:W-:Y:S01]  /*0ad0*/  FADD R21, -R6, R21 ;  /* 0x0000001506157221 */ /* 0x000fe20000000100 */
[----:B------:R-:W-:Y:S01]  /*0ae0*/  UMOV UR4, 0x400 ;  /* 0x0000040000047882 */ /* 0x000fe20000000000 */
[----:B------:R-:W-:Y:S01]  /*0af0*/  FADD R7, -R7, R28 ;  /* 0x0000001c07077221 */ /* 0x000fe20000000100 */
[----:B0-----:R-:W-:Y:S01]  /*0b00*/  UPRMT UR4, UR5, 0x654, UR4 ;  /* 0x0000065405047896 */ /* 0x001fe20008000004 */
[----:B------:R-:W-:Y:S01]  /*0b10*/  FADD R29, -R4, R29 ;  /* 0x0000001d041d7221 */ /* 0x000fe20000000100 */
[-CC-:B--2---:R-:W-:Y:S01]  /*0b20*/  FFMA R30, R30, R27.reuse, R11.reuse ;  /* 0x0000001b1e1e7223 */ /* 0x184fe2000000000b */
[-CC-:B------:R-:W-:Y:S01]  /*0b30*/  FFMA R44, R44, R27.reuse, R11.reuse ;  /* 0x0000001b2c2c7223 */ /* 0x180fe2000000000b */
[-CC-:B------:R-:W-:Y:S01]  /*0b40*/  FFMA R46, R46, R27.reuse, R11.reuse ;  /* 0x0000001b2e2e7223 */ /* 0x180fe2000000000b */
[----:B------:R-:W-:Y:S01]  /*0b50*/  FFMA R48, R48, R27, R11 ;  /* 0x0000001b30307223 */ /* 0x000fe2000000000b */
[----:B------:R-:W-:Y:S01]  /*0b60*/  FMUL R11, R51, R50 ;  /* 0x00000032330b7220 */ /* 0x000fe20000400000 */
[----:B------:R-:W-:-:S04]  /*0b70*/  FFMA R50, R15, R34, 9.9999997473787516356e-06 ;  /* 0x3727c5ac0f327423 */ /* 0x000fc80000000022 */
[----:B------:R0:W2:Y:S01]  /*0b80*/  MUFU.RSQ R54, R50 ;  /* 0x0000003200367308 */ /* 0x0000a20000001400 */
[-CC-:B------:R-:W-:Y:S01]  /*0b90*/  FFMA R27, R31, R26.reuse, R10.reuse ;  /* 0x0000001a1f1b7223 */ /* 0x180fe2000000000a */
[-CC-:B------:R-:W-:Y:S01]  /*0ba0*/  FFMA R31, R53, R26.reuse, R10.reuse ;  /* 0x0000001a351f7223 */ /* 0x180fe2000000000a */
[-CC-:B------:R-:W-:Y:S01]  /*0bb0*/  FFMA R45, R55, R26.reuse, R10.reuse ;  /* 0x0000001a372d7223 */ /* 0x180fe2000000000a */
[----:B------:R-:W-:Y:S01]  /*0bc0*/  FFMA R51, R11, R26, R10 ;  /* 0x0000001a0b337223 */ /* 0x000fe2000000000a */
[----:B------:R-:W-:Y:S02]  /*0bd0*/  IMAD.MOV.U32 R15, RZ, RZ, RZ ;  /* 0x000000ffff0f7224 */ /* 0x000fe400078e00ff */
[----:B-1----:R-:W-:-:S04]  /*0be0*/  IMAD.WIDE R10, R49, 0x4, R22 ;  /* 0x00000004310a7825 */ /* 0x002fc800078e0216 */
[-C--:B------:R-:W-:Y:S01]  /*0bf0*/  FFMA R49, R18, R34.reuse, 9.9999997473787516356e-06 ;  /* 0x3727c5ac12317423 */ /* 0x080fe20000000022 */
[-C--:B------:R-:W-:Y:S01]  /*0c00*/  FFMA R26, R17, R34.reuse, 9.9999997473787516356e-06 ;  /* 0x3727c5ac111a7423 */ /* 0x080fe20000000022 */
[----:B------:R1:W3:Y:S01]  /*0c10*/  MUFU.RSQ R53, R52 ;  /* 0x0000003400357308 */ /* 0x0002e20000001400 */
[----:B0-----:R-:W-:Y:S01]  /*0c20*/  FFMA R50, R19, R34, 9.9999997473787516356e-06 ;  /* 0x3727c5ac13327423 */ /* 0x001fe20000000022 */
[----:B------:R0:W4:Y:S01]  /*0c30*/  @!P0 LDG.E.EL.128 R12, desc[UR6][R10.64] ;  /* 0x000000060a0c8981 */ /* 0x000122000c2e1d00 */
[----:B------:R-:W-:Y:S02]  /*0c40*/  CS2R R16, SRZ ;  /* 0x0000000000107805 */ /* 0x000fe4000001ff00 */
[----:B------:R-:W-:Y:S01]  /*0c50*/  CS2R R18, SRZ ;  /* 0x0000000000127805 */ /* 0x000fe2000001ff00 */
[----:B--2---:R-:W-:Y:S01]  /*0c60*/  FMUL R47, R54, R47 ;  /* 0x0000002f362f7220 */ /* 0x004fe20000400000 */
[----:B------:R-:W-:Y:S01]  /*0c70*/  FADD R54, -R39, R32 ;  /* 0x0000002027367221 */ /* 0x000fe20000000100 */
[----:B-1----:R-:W-:Y:S01]  /*0c80*/  FADD R52, -R38, R33 ;  /* 0x0000002126347221 */ /* 0x002fe20000000100 */
[----:B------:R-:W-:-:S02]  /*0c90*/  IMAD.WIDE R38, R36, 0x4, R22 ;  /* 0x0000000424267825 */ /* 0x000fc400078e0216 */
[----:B------:R-:W1:Y:S02]  /*0ca0*/  S2R R36, SR_TID.X ;  /* 0x0000000000247919 */ /* 0x000e640000002100 */
[----:B0-----:R-:W-:-:S05]  /*0cb0*/  IMAD.WIDE R10, R35, 0x4, R22 ;  /* 0x00000004230a7825 */ /* 0x001fca00078e0216 */
[----:B------:R0:W2:Y:S02]  /*0cc0*/  @!P0 LDG.E.EL.128 R16, desc[UR6][R10.64] ;  /* 0x000000060a108981 */ /* 0x0000a4000c2e1d00 */
[----:B0-----:R-:W0:Y:S01]  /*0cd0*/  S2R R10, SR_TID.X ;  /* 0x00000000000a7919 */ /* 0x001e220000002100 */
[----:B------:R-:W-:Y:S02]  /*0ce0*/  CS2R R32, SRZ ;  /* 0x0000000000207805 */ /* 0x000fe4000001ff00 */
[----:B------:R-:W-:Y:S01]  /*0cf0*/  CS2R R34, SRZ ;  /* 0x0000000000227805 */ /* 0x000fe2000001ff00 */
[----:B---3--:R-:W-:Y:S01]  /*0d00*/  FMUL R40, R53, R40 ;  /* 0x0000002835287220 */ /* 0x008fe20000400000 */
[----:B------:R-:W-:-:S04]  /*0d10*/  FADD R53, -R37, R20 ;  /* 0x0000001425357221 */ /* 0x000fc80000000100 */
[----:B------:R0:W3:Y:S01]  /*0d20*/  @!P0 LDG.E.EL.128 R32, desc[UR6][R38.64] ;  /* 0x0000000626208981 */ /* 0x0000e2000c2e1d00 */
[----:B-1----:R-:W-:Y:S02]  /*0d30*/  IMAD.SHL.U32 R6, R36, 0x400, RZ ;  /* 0x0000040024067824 */ /* 0x002fe400078e00ff */
[----:B------:R-:W-:-:S03]  /*0d40*/  FMUL R52, R43, R52 ;  /* 0x000000342b347220 */ /* 0x000fc60000400000 */
[----:B------:R-:W-:Y:S02]  /*0d50*/  LOP3.LUT R20, R6, 0xc00, RZ, 0xc0, !PT ;  /* 0x00000c0006147812 */ /* 0x000fe400078ec0ff */
[----:B------:R-:W1:Y:S02]  /*0d60*/  MUFU.RSQ R6, R49 ;  /* 0x0000003100067308 */ /* 0x000e640000001400 */
[C---:B------:R-:W-:Y:S02]  /*0d70*/  LOP3.LUT R43, R20.reuse, 0x200, RZ, 0xfc, !PT ;  /* 0x00000200142b7812 */ /* 0x040fe400078efcff */
[----:B------:R-:W-:Y:S02]  /*0d80*/  LOP3.LUT R37, R20, 0x100, RZ, 0xfc, !PT ;  /* 0x0000010014257812 */ /* 0x000fe400078efcff */
[----:B0-----:R-:W-:Y:S02]  /*0d90*/  SHF.R.U32.HI R39, RZ, 0x2, R10 ;  /* 0x00000002ff277819 */ /* 0x001fe4000001160a */
[----:B------:R0:W5:Y:S02]  /*0da0*/  MUFU.RSQ R11, R50 ;  /* 0x00000032000b7308 */ /* 0x0001640000001400 */
[----:B------:R-:W-:-:S02]  /*0db0*/  SGXT.U32 R39, R39, 0x6 ;  /* 0x000000062727781a */ /* 0x000fc40000000000 */
[C---:B------:R-:W-:Y:S02]  /*0dc0*/  LEA.HI R28, R20.reuse, UR4, RZ, 0x1c ;  /* 0x00000004141c7c11 */ /* 0x040fe4000f8fe0ff */
[C---:B------:R-:W-:Y:S02]  /*0dd0*/  LOP3.LUT R39, R20.reuse, R39, RZ, 0xfc, !PT ;  /* 0x0000002714277212 */ /* 0x040fe400078efcff */
[----:B0-----:R-:W-:Y:S02]  /*0de0*/  LOP3.LUT R50, R20, 0x300, RZ, 0xfc, !PT ;  /* 0x0000030014327812 */ /* 0x001fe400078efcff */
[----:B------:R-:W-:Y:S02]  /*0df0*/  LEA.HI R20, R43, UR4, RZ, 0x1c ;  /* 0x000000042b147c11 */ /* 0x000fe4000f8fe0ff */
[----:B------:R-:W-:Y:S02]  /*0e00*/  LEA.HI R38, R37, UR4, RZ, 0x1c ;  /* 0x0000000425267c11 */ /* 0x000fe4000f8fe0ff */
[----:B------:R-:W-:Y:S01]  /*0e10*/  LEA.HI R50, R50, UR4, RZ, 0x1c ;  /* 0x0000000432327c11 */ /* 0x000fe2000f8fe0ff */
[C---:B------:R-:W-:Y:S01]  /*0e20*/  IMAD R37, R39.reuse, 0x4, R20 ;  /* 0x0000000427257824 */ /* 0x040fe200078e0214 */
[C---:B------:R-:W-:Y:S01]  /*0e30*/  LEA R28, R39.reuse, R28, 0x2 ;  /* 0x0000001c271c7211 */ /* 0x040fe200078e10ff */
[C---:B------:R-:W-:Y:S01]  /*0e40*/  IMAD R38, R39.reuse, 0x4, R38 ;  /* 0x0000000427267824 */ /* 0x040fe200078e0226 */
[----:B------:R-:W-:Y:S01]  /*0e50*/  LEA R20, R39, R50, 0x2 ;  /* 0x0000003227147211 */ /* 0x000fe200078e10ff */
[----:B-1----:R-:W-:Y:S01]  /*0e60*/  FMUL R39, R6, R7 ;  /* 0x0000000706277220 */ /* 0x002fe20000400000 */
[----:B------:R-:W-:Y:S01]  /*0e70*/  IMAD.WIDE R22, R5, 0x4, R22 ;  /* 0x0000000405167825 */ /* 0x000fe200078e0216 */
[----:B------:R-:W-:-:S02]  /*0e80*/  CS2R R4, SRZ ;  /* 0x0000000000047805 */ /* 0x000fc4000001ff00 */
[----:B------:R-:W-:-:S06]  /*0e90*/  CS2R R6, SRZ ;  /* 0x0000000000067805 */ /* 0x000fcc000001ff00 */
[----:B------:R-:W3:Y:S01]  /*0ea0*/  @!P0 LDG.E.EL.128 R4, desc[UR6][R22.64] ;  /* 0x0000000616048981 */ /* 0x000ee2000c2e1d00 */
[----:B------:R-:W0:Y:S08]  /*0eb0*/  MUFU.RSQ R26, R26 ;  /* 0x0000001a001a7308 */ /* 0x000e300000001400 */
[----:B------:R-:W1:Y:S01]  /*0ec0*/  MUFU.RSQ R50, R41 ;  /* 0x0000002900327308 */ /* 0x000e620000001400 */
[----:B-----5:R-:W-:-:S07]  /*0ed0*/  FMUL R11, R11, R54 ;  /* 0x000000360b0b7220 */ /* 0x020fce0000400000 */
[----:B------:R-:W5:Y:S01]  /*0ee0*/  MUFU.RSQ R42, R42 ;  /* 0x0000002a002a7308 */ /* 0x000f620000001400 */
[----:B0-----:R-:W-:Y:S01]  /*0ef0*/  FMUL R54, R26, R29 ;  /* 0x0000001d1a367220 */ /* 0x001fe20000400000 */
[----:B------:R-:W-:-:S03]  /*0f00*/  FFMA R39, R39, R24, R8 ;  /* 0x0000001827277223 */ /* 0x000fc60000000008 */
[--C-:B------:R-:W-:Y:S01]  /*0f10*/  FFMA R54, R54, R25, R9.reuse ;  /* 0x0000001936367223 */ /* 0x100fe20000000009 */
[----:B-1----:R-:W-:Y:S01]  /*0f20*/  FMUL R53, R50, R53 ;  /* 0x0000003532357220 */ /* 0x002fe20000400000 */
[----:B------:R-:W-:-:S03]  /*0f30*/  FFMA R40, R40, R25, R9 ;  /* 0x0000001928287223 */ /* 0x000fc60000000009 */
[----:B------:R-:W-:Y:S01]  /*0f40*/  FFMA R53, R53, R24, R8 ;  /* 0x0000001835357223 */ /* 0x000fe20000000008 */
[----:B-----5:R-:W-:Y:S01]  /*0f50*/  FMUL R50, R42, R21 ;  /* 0x000000152a327220 */ /* 0x020fe20000400000 */
[----:B------:R-:W-:-:S03]  /*0f60*/  FFMA R52, R52, R25, R9 ;  /* 0x0000001934347223 */ /* 0x000fc60000000009 */
[----:B------:R-:W-:Y:S01]  /*0f70*/  FFMA R50, R50, R25, R9 ;  /* 0x0000001932327223 */ /* 0x000fe20000000009 */
[-CC-:B------:R-:W-:Y:S01]  /*0f80*/  FFMA R47, R47, R24.reuse, R8.reuse ;  /* 0x000000182f2f7223 */ /* 0x180fe20000000008 */
[----:B------:R-:W-:Y:S01]  /*0f90*/  FFMA R11, R11, R24, R8 ;  /* 0x000000180b0b7223 */ /* 0x000fe20000000008 */
[----:B------:R-:W-:Y:S02]  /*0fa0*/  SHF.R.U32.HI R10, RZ, 0x2, R10 ;  /* 0x00000002ff0a7819 */ /* 0x000fe4000001160a */
[C---:B----4-:R-:W-:Y:S01]  /*0fb0*/  FSETP.GEU.AND P0, PT, R27.reuse, -R14, PT ;  /* 0x8000000e1b00720b */ /* 0x050fe20003f0e000 */
[----:B------:R-:W-:Y:S01]  /*0fc0*/  FADD R14, R27, R14 ;  /* 0x0000000e1b0e7221 */ /* 0x000fe20000000000 */
[C---:B------:R-:W-:Y:S01]  /*0fd0*/  FSETP.GEU.AND P2, PT, R39.reuse, -R12, PT ;  /* 0x8000000c2700720b */ /* 0x040fe20003f4e000 */
[----:B------:R-:W-:Y:S01]  /*0fe0*/  FADD R12, R39, R12 ;  /* 0x0000000c270c7221 */ /* 0x000fe20000000000 */
[C---:B------:R-:W-:Y:S01]  /*0ff0*/  FSETP.GEU.AND P1, PT, R54.reuse, -R13, PT ;  /* 0x8000000d3600720b */ /* 0x040fe20003f2e000 */
[----:B------:R-:W-:Y:S01]  /*1000*/  FADD R13, R54, R13 ;  /* 0x0000000d360d7221 */ /* 0x000fe20000000000 */
[----:B------:R-:W-:-:S02]  /*1010*/  FSEL R14, R14, RZ, P0 ;  /* 0x000000ff0e0e7208 */ /* 0x000fc40000000000 */
[C---:B------:R-:W-:Y:S01]  /*1020*/  FSETP.GEU.AND P0, PT, R30.reuse, -R15, PT ;  /* 0x8000000f1e00720b */ /* 0x040fe20003f0e000 */
[----:B------:R-:W-:Y:S01]  /*1030*/  FADD R15, R30, R15 ;  /* 0x0000000f1e0f7221 */ /* 0x000fe20000000000 */
[----:B------:R-:W-:Y:S02]  /*1040*/  FSEL R9, R12, RZ, P2 ;  /* 0x000000ff0c097208 */ /* 0x000fe40001000000 */
[----:B------:R-:W-:Y:S02]  /*1050*/  FSEL R13, R13, RZ, P1 ;  /* 0x000000ff0d0d7208 */ /* 0x000fe40000800000 */
[----:B------:R-:W-:Y:S02]  /*1060*/  FSEL R15, R15, RZ, P0 ;  /* 0x000000ff0f0f7208 */ /* 0x000fe40000000000 */
[C---:B--2---:R-:W-:Y:S01]  /*1070*/  FSETP.GEU.AND P2, PT, R53.reuse, -R16, PT ;  /* 0x800000103500720b */ /* 0x044fe20003f4e000 */
[----:B------:R-:W-:Y:S01]  /*1080*/  FADD R16, R53, R16 ;  /* 0x0000001035107221 */ /* 0x000fe20000000000 */
[C---:B------:R-:W-:Y:S01]  /*1090*/  FSETP.GEU.AND P1, PT, R50.reuse, -R17, PT ;  /* 0x800000113200720b */ /* 0x040fe20003f2e000 */
[----:B------:R-:W-:Y:S01]  /*10a0*/  FADD R17, R50, R17 ;  /* 0x0000001132117221 */ /* 0x000fe20000000000 */
[C---:B------:R-:W-:Y:S01]  /*10b0*/  FADD R8, R51.reuse, R18 ;  /* 0x0000001233087221 */ /* 0x040fe20000000000 */
[----:B------:R-:W-:Y:S01]  /*10c0*/  FSETP.GEU.AND P0, PT, R51, -R18, PT ;  /* 0x800000123300720b */ /* 0x000fe20003f0e000 */
[----:B------:R0:W-:Y:S02]  /*10d0*/  STS [R28], R9 ;  /* 0x000000091c007388 */ /* 0x0001e40000000800 */
[----:B------:R-:W-:-:S02]  /*10e0*/  FSEL R17, R17, RZ, P1 ;  /* 0x000000ff11117208 */ /* 0x000fc40000800000 */
[----:B------:R-:W-:Y:S01]  /*10f0*/  STS [R38+0x400], R13 ;  /* 0x0004000d26007388 */ /* 0x000fe20000000800 */
[----:B------:R-:W-:Y:S02]  /*1100*/  FSEL R8, R8, RZ, P0 ;  /* 0x000000ff08087208 */ /* 0x000fe40000000000 */
[----:B0-----:R-:W-:Y:S01]  /*1110*/  FSEL R9, R16, RZ, P2 ;  /* 0x000000ff10097208 */ /* 0x001fe20001000000 */
[----:B------:R-:W-:Y:S01]  /*1120*/  STS [R37+0x800], R14 ;  /* 0x0008000e25007388 */ /* 0x000fe20000000800 */
[C---:B---3--:R-:W-:Y:S01]  /*1130*/  FSETP.GEU.AND P1, PT, R45.reuse, -R34, PT ;  /* 0x800000222d00720b */ /* 0x048fe20003f2e000 */
[----:B------:R-:W-:Y:S01]  /*1140*/  FADD R34, R45, R34 ;  /* 0x000000222d227221 */ /* 0x000fe20000000000 */
[C---:B------:R-:W-:Y:S01]  /*1150*/  FSETP.GEU.AND P2, PT, R52.reuse, -R33, PT ;  /* 0x800000213400720b */ /* 0x040fe20003f4e000 */
[----:B------:R-:W-:Y:S01]  /*1160*/  STS [R20+0xc00], R15 ;  /* 0x000c000f14007388 */ /* 0x000fe20000000800 */
[----:B------:R-:W-:Y:S01]  /*1170*/  FADD R33, R52, R33 ;  /* 0x0000002134217221 */ /* 0x000fe20000000000 */
[----:B------:R-:W-:-:S02]  /*1180*/  FSETP.GEU.AND P4, PT, R48, -R19, PT ;  /* 0x800000133000720b */ /* 0x000fc40003f8e000 */
[----:B------:R-:W-:Y:S01]  /*1190*/  STS [R28+0x100], R9 ;  /* 0x000100091c007388 */ /* 0x000fe20000000800 */
[----:B------:R-:W-:Y:S01]  /*11a0*/  FADD R19, R48, R19 ;  /* 0x0000001330137221 */ /* 0x000fe20000000000 */
[C---:B------:R-:W-:Y:S02]  /*11b0*/  FSETP.GEU.AND P3, PT, R11.reuse, -R32, PT ;  /* 0x800000200b00720b */ /* 0x040fe40003f6e000 */
[----:B------:R-:W-:Y:S01]  /*11c0*/  STS [R38+0x500], R17 ;  /* 0x0005001126007388 */ /* 0x000fe20000000800 */
[----:B------:R-:W-:Y:S01]  /*11d0*/  FSETP.GEU.AND P0, PT, R46, -R35, PT ;  /* 0x800000232e00720b */ /* 0x000fe20003f0e000 */
[----:B------:R-:W-:Y:S01]  /*11e0*/  FADD R11, R11, R32 ;  /* 0x000000200b0b7221 */ /* 0x000fe20000000000 */
[----:B------:R-:W-:Y:S01]  /*11f0*/  FSEL R34, R34, RZ, P1 ;  /* 0x000000ff22227208 */ /* 0x000fe20000800000 */
[----:B------:R0:W-:Y:S01]  /*1200*/  STS [R37+0x900], R8 ;  /* 0x0009000825007388 */ /* 0x0001e20000000800 */
[----:B------:R-:W-:Y:S01]  /*1210*/  FADD R35, R46, R35 ;  /* 0x000000232e237221 */ /* 0x000fe20000000000 */
[----:B------:R-:W-:-:S02]  /*1220*/  FSEL R33, R33, RZ, P2 ;  /* 0x000000ff21217208 */ /* 0x000fc40001000000 */
[----:B------:R-:W-:Y:S02]  /*1230*/  FSEL R19, R19, RZ, P4 ;  /* 0x000000ff13137208 */ /* 0x000fe40002000000 */
[----:B------:R-:W-:Y:S02]  /*1240*/  FSEL R11, R11, RZ, P3 ;  /* 0x000000ff0b0b7208 */ /* 0x000fe40001800000 */
[----:B------:R-:W-:Y:S01]  /*1250*/  FSEL R35, R35, RZ, P0 ;  /* 0x000000ff23237208 */ /* 0x000fe20000000000 */
[----:B------:R-:W-:Y:S04]  /*1260*/  STS [R20+0xd00], R19 ;  /* 0x000d001314007388 */ /* 0x000fe80000000800 */
[----:B------:R1:W-:Y:S04]  /*1270*/  STS [R28+0x200], R11 ;  /* 0x0002000b1c007388 */ /* 0x0003e80000000800 */
[----:B------:R-:W-:Y:S04]  /*1280*/  STS [R38+0x600], R33 ;  /* 0x0006002126007388 */ /* 0x000fe80000000800 */
[----:B------:R-:W-:Y:S01]  /*1290*/  STS [R37+0xa00], R34 ;  /* 0x000a002225007388 */ /* 0x000fe20000000800 */
[----:B------:R-:W-:-:S03]  /*12a0*/  LOP3.LUT R16, R0, 0x3fc, RZ, 0xc0, !PT ;  /* 0x000003fc00107812 */ /* 0x000fc600078ec0ff */
[----:B------:R-:W-:Y:S01]  /*12b0*/  STS [R20+0xe00], R35 ;  /* 0x000e002314007388 */ /* 0x000fe20000000800 */
[C---:B0-----:R-:W-:Y:S01]  /*12c0*/  FADD R8, R40.reuse, R5 ;  /* 0x0000000528087221 */ /* 0x041fe20000000000 */
[----:B------:R-:W-:Y:S02]  /*12d0*/  FSETP.GEU.AND P1, PT, R40, -R5, PT ;  /* 0x800000052800720b */ /* 0x000fe40003f2e000 */
[C---:B------:R-:W-:Y:S01]  /*12e0*/  FSETP.GEU.AND P2, PT, R47.reuse, -R4, PT ;  /* 0x800000042f00720b */ /* 0x040fe20003f4e000 */
[----:B------:R-:W-:Y:S01]  /*12f0*/  FADD R4, R47, R4 ;  /* 0x000000042f047221 */ /* 0x000fe20000000000 */
[----:B------:R-:W-:Y:S02]  /*1300*/  FSEL R9, R8, RZ, P1 ;  /* 0x000000ff08097208 */ /* 0x000fe40000800000 */
[C---:B------:R-:W-:Y:S01]  /*1310*/  FSETP.GEU.AND P1, PT, R31.reuse, -R6, PT ;  /* 0x800000061f00720b */ /* 0x040fe20003f2e000 */
[----:B------:R-:W-:Y:S01]  /*1320*/  FADD R6, R31, R6 ;  /* 0x000000061f067221 */ /* 0x000fe20000000000 */
[C---:B------:R-:W-:Y:S01]  /*1330*/  FSETP.GEU.AND P0, PT, R44.reuse, -R7, PT ;  /* 0x800000072c00720b */ /* 0x040fe20003f0e000 */
[----:B------:R-:W-:Y:S01]  /*1340*/  FADD R7, R44, R7 ;  /* 0x000000072c077221 */ /* 0x000fe20000000000 */
[----:B------:R-:W-:-:S02]  /*1350*/  FSEL R5, R4, RZ, P2 ;  /* 0x000000ff04057208 */ /* 0x000fc40001000000 */
[----:B------:R-:W-:Y:S02]  /*1360*/  FSEL R6, R6, RZ, P1 ;  /* 0x000000ff06067208 */ /* 0x000fe40000800000 */
[----:B------:R-:W-:Y:S01]  /*1370*/  FSEL R7, R7, RZ, P0 ;  /* 0x000000ff07077208 */ /* 0x000fe20000000000 */
[----:B------:R0:W-:Y:S04]  /*1380*/  STS [R28+0x300], R5 ;  /* 0x000300051c007388 */ /* 0x0001e80000000800 */
[----:B------:R2:W-:Y:S04]  /*1390*/  STS [R38+0x700], R9 ;  /* 0x0007000926007388 */ /* 0x0005e80000000800 */
[----:B------:R-:W-:Y:S01]  /*13a0*/  STS [R37+0xb00], R6 ;  /* 0x000b000625007388 */ /* 0x000fe20000000800 */
[----:B------:R-:W-:-:S03]  /*13b0*/  LOP3.LUT R4, R16, 0x400, RZ, 0xfc, !PT ;  /* 0x0000040010047812 */ /* 0x000fc600078efcff */
[----:B------:R3:W-:Y:S01]  /*13c0*/  STS [R20+0xf00], R7 ;  /* 0x000f000714007388 */ /* 0x0007e20000000800 */
[----:B-1----:R-:W-:Y:S02]  /*13d0*/  LOP3.LUT R11, R16, 0x800, RZ, 0xfc, !PT ;  /* 0x00000800100b7812 */ /* 0x002fe400078efcff */
[----:B------:R-:W-:Y:S02]  /*13e0*/  SHF.R.U32.HI R8, RZ, 0x4, R4 ;  /* 0x00000004ff087819 */ /* 0x000fe40000011604 */
[----:B------:R-:W-:Y:S02]  /*13f0*/  SHF.R.U32.HI R11, RZ, 0x4, R11 ;  /* 0x00000004ff0b7819 */ /* 0x000fe4000001160b */
[----:B------:R-:W-:Y:S02]  /*1400*/  LOP3.LUT R4, R10, 0x30, RZ, 0xc0, !PT ;  /* 0x000000300a047812 */ /* 0x000fe400078ec0ff */
[----:B------:R-:W-:Y:S02]  /*1410*/  LOP3.LUT R8, R8, 0x70, RZ, 0xc0, !PT ;  /* 0x0000007008087812 */ /* 0x000fe400078ec0ff */
[----:B------:R-:W-:Y:S01]  /*1420*/  LOP3.LUT R11, R11, 0xb0, RZ, 0xc0, !PT ;  /* 0x000000b00b0b7812 */ /* 0x000fe200078ec0ff */
[----:B0-----:R-:W-:-:S02]  /*1430*/  VIADD R5, R4, UR4 ;  /* 0x0000000404057c36 */ /* 0x001fc40008000000 */
[----:B--2---:R-:W-:Y:S01]  /*1440*/  VIADD R9, R8, UR4 ;  /* 0x0000000408097c36 */ /* 0x004fe20008000000 */
[----:B------:R-:W-:Y:S01]  /*1450*/  IADD3 R11, R11, UR4, RZ ;  /* 0x000000040b0b7c10 */ /* 0x000fe2000fffe0ff */
[C---:B------:R-:W-:Y:S01]  /*1460*/  IMAD R12, R16.reuse, 0x4, R5 ;  /* 0x00000004100c7824 */ /* 0x040fe200078e0205 */
[----:B------:R-:W-:Y:S01]  /*1470*/  BAR.SYNC.DEFER_BLOCKING 0x0 ;  /* 0x0000000000007b1d */ /* 0x000fe20000010000 */
[C---:B------:R-:W-:Y:S01]  /*1480*/  IMAD R9, R16.reuse, 0x4, R9 ;  /* 0x0000000410097824 */ /* 0x040fe200078e0209 */
[----:B------:R-:W-:Y:S02]  /*1490*/  LEA R4, R16, R11, 0x2 ;  /* 0x0000000b10047211 */ /* 0x000fe400078e10ff */
[----:B------:R-:W-:Y:S02]  /*14a0*/  SHF.R.S32.HI R18, RZ, 0x17, R2 ;  /* 0x00000017ff127819 */ /* 0x000fe40000011402 */
[----:B------:R-:W-:Y:S02]  /*14b0*/  LOP3.LUT R17, R0, 0xfc, RZ, 0xc0, !PT ;  /* 0x000000fc00117812 */ /* 0x000fe400078ec0ff */
[----:B------:R-:W-:-:S02]  /*14c0*/  SGXT R0, R18, 0x1 ;  /* 0x000000011200781a */ /* 0x000fc40000000200 */
[----:B------:R-:W-:Y:S01]  /*14d0*/  PRMT R17, R17, 0x6540, R2 ;  /* 0x0000654011117816 */ /* 0x000fe20000000002 */
[----:B------:R-:W0:Y:S03]  /*14e0*/  LDC.64 R18, c[0x0][0x240] ;  /* 0x00009000ff127b82 */ /* 0x000e260000000a00 */
[----:B------:R-:W-:Y:S01]  /*14f0*/  LEA.HI R0, R0, R17, RZ, 0x8 ;  /* 0x0000001100007211 */ /* 0x000fe200078f40ff */
[----:B------:R-:W1:Y:S04]  /*1500*/  LDS.128 R12, [R12] ;  /* 0x000000000c0c7984 */ /* 0x000e680000000c00 */
[----:B------:R-:W2:Y:S04]  /*1510*/  LDS.128 R8, [R9+0x1000] ;  /* 0x0010000009087984 */ /* 0x000ea80000000c00 */
[----:B------:R-:W4:Y:S01]  /*1520*/  LDS.128 R4, [R4+0x2000] ;  /* 0x0020000004047984 */ /* 0x000f220000000c00 */
[----:B---3--:R-:W-:Y:S01]  /*1530*/  IMAD.SHL.U32 R20, R0, 0x100, RZ ;  /* 0x0000010000147824 */ /* 0x008fe200078e00ff */
[----:B------:R-:W-:-:S02]  /*1540*/  SHF.R.U32.HI R2, RZ, 0x6, R36 ;  /* 0x00000006ff027819 */ /* 0x000fc40000011624 */
[----:B------:R-:W-:Y:S02]  /*1550*/  LOP3.LUT R0, R0, 0xffffff00, RZ, 0xc0, !PT ;  /* 0xffffff0000007812 */ /* 0x000fe400078ec0ff */
[----:B------:R-:W-:Y:S02]  /*1560*/  SGXT.U32 R2, R2, 0x2 ;  /* 0x000000020202781a */ /* 0x000fe40000000000 */
[----:B------:R-:W-:Y:S02]  /*1570*/  LOP3.LUT R20, R20, 0xffff0000, RZ, 0xc0, !PT ;  /* 0xffff000014147812 */ /* 0x000fe400078ec0ff */
[----:B------:R-:W-:Y:S02]  /*1580*/  LOP3.LUT R2, R2, R3, RZ, 0xfc, !PT ;  /* 0x0000000302027212 */ /* 0x000fe400078efcff */
[----:B------:R-:W-:Y:S02]  /*1590*/  IADD3 R24, R20, R17, -R0 ;  /* 0x0000001114187210 */ /* 0x000fe40007ffe800 */
[----:B------:R-:W-:-:S02]  /*15a0*/  LOP3.LUT R0, R16, 0xc00, RZ, 0xfc, !PT ;  /* 0x00000c0010007812 */ /* 0x000fc400078efcff */
[C---:B------:R-:W-:Y:S02]  /*15b0*/  LOP3.LUT R17, R2.reuse, 0x4, RZ, 0xfc, !PT ;  /* 0x0000000402117812 */ /* 0x040fe400078efcff */
[C---:B------:R-:W-:Y:S02]  /*15c0*/  LOP3.LUT R3, R2.reuse, 0x8, RZ, 0xfc, !PT ;  /* 0x0000000802037812 */ /* 0x040fe400078efcff */
[----:B------:R-:W-:Y:S02]  /*15d0*/  SHF.R.U32.HI R20, RZ, 0x4, R0 ;  /* 0x00000004ff147819 */ /* 0x000fe40000011600 */
[C---:B------:R-:W-:Y:S02]  /*15e0*/  LOP3.LUT R0, R2.reuse, 0xc, RZ, 0xfc, !PT ;  /* 0x0000000c02007812 */ /* 0x040fe400078efcff */
[----:B------:R-:W-:Y:S02]  /*15f0*/  ISETP.GE.AND P0, PT, R2, 0x100, PT ;  /* 0x000001000200780c */ /* 0x000fe40003f06270 */
[----:B------:R-:W-:-:S02]  /*1600*/  ISETP.GE.AND P1, PT, R17, 0x100, PT ;  /* 0x000001001100780c */ /* 0x000fc40003f26270 */
[----:B------:R-:W-:Y:S01]  /*1610*/  ISETP.GE.AND P2, PT, R3, 0x100, PT ;  /* 0x000001000300780c */ /* 0x000fe20003f46270 */
[--C-:B------:R-:W-:Y:S01]  /*1620*/  IMAD R21, R2, 0x100, R24.reuse ;  /* 0x0000010002157824 */ /* 0x100fe200078e0218 */
[----:B------:R-:W-:Y:S02]  /*1630*/  LOP3.LUT R20, R20, 0xf0, RZ, 0xc0, !PT ;  /* 0x000000f014147812 */ /* 0x000fe400078ec0ff */
[----:B------:R-:W-:Y:S02]  /*1640*/  ISETP.GE.AND P3, PT, R0, 0x100, PT ;  /* 0x000001000000780c */ /* 0x000fe40003f66270 */
[----:B------:R-:W-:Y:S01]  /*1650*/  LEA R17, R17, R24, 0x8 ;  /* 0x0000001811117211 */ /* 0x000fe200078e40ff */
[----:B------:R-:W-:Y:S02]  /*1660*/  IMAD R23, R3, 0x100, R24 ;  /* 0x0000010003177824 */ /* 0x000fe400078e0218 */
[----:B------:R-:W-:Y:S02]  /*1670*/  VIADD R25, R20, UR4 ;  /* 0x0000000414197c36 */ /* 0x000fe40008000000 */
[----:B0-----:R-:W-:-:S04]  /*1680*/  IMAD.WIDE R2, R21, 0x4, R18 ;  /* 0x0000000415027825 */ /* 0x001fc800078e0212 */
[--C-:B------:R-:W-:Y:S01]  /*1690*/  IMAD.WIDE R20, R17, 0x4, R18.reuse ;  /* 0x0000000411147825 */ /* 0x100fe200078e0212 */
[----:B-1----:R0:W-:Y:S03]  /*16a0*/  @!P0 STG.E.128 desc[UR6][R2.64], R12 ;  /* 0x0000000c02008986 */ /* 0x0021e6000c101d06 */
[----:B------:R-:W-:Y:S01]  /*16b0*/  IMAD.WIDE R22, R23, 0x4, R18 ;  /* 0x0000000417167825 */ /* 0x000fe200078e0212 */
[----:B--2---:R0:W-:Y:S01]  /*16c0*/  @!P1 STG.E.128 desc[UR6][R20.64], R8 ;  /* 0x0000000814009986 */ /* 0x0041e2000c101d06 */
[----:B------:R-:W-:-:S03]  /*16d0*/  LEA R25, R16, R25, 0x2 ;  /* 0x0000001910197211 */ /* 0x000fc600078e10ff */
[----:B----4-:R0:W-:Y:S02]  /*16e0*/  @!P2 STG.E.128 desc[UR6][R22.64], R4 ;  /* 0x000000041600a986 */ /* 0x0101e4000c101d06 */
[----:B0-----:R-:W-:Y:S05]  /*16f0*/  @P3 EXIT ;  /* 0x000000000000394d */ /* 0x001fea0003800000 */
[----:B0-----:R-:W0:Y:S01]  /*1700*/  LDS.128 R4, [R25+0x3000] ;  /* 0x0030000019047984 */ /* 0x001e220000000c00 */
[----:B------:R-:W-:-:S04]  /*1710*/  IMAD R3, R0, 0x100, R24 ;  /* 0x0000010000037824 */ /* 0x000fc800078e0218 */
[----:B------:R-:W-:-:S05]  /*1720*/  IMAD.WIDE R18, R3, 0x4, R18 ;  /* 0x0000000403127825 */ /* 0x000fca00078e0212 */
[----:B0-----:R-:W-:Y:S01]  /*1730*/  STG.E.128 desc[UR6][R18.64], R4 ;  /* 0x0000000412007986 */ /* 0x001fe2000c101d06 */
[----:B------:R-:W-:Y:S05]  /*1740*/  EXIT ;  /* 0x000000000000794d */ /* 0x000fea0003800000 */
.L_x_0:
[----:B------:R-:W-:-:S00]  /*1750*/  BRA `(.L_x_0) ;  /* 0xfffffffc00fc7947 */ /* 0x000fc0000383ffff */
[----:B------:R-:W-:-:S00]  /*1760*/  NOP ;  /* 0x0000000000007918 */ /* 0x000fc00000000000 */
        /* <DEDUP_REMOVED lines=9> */
.L_x_1:


//--------------------- .nv.global.init           --------------------------
	.section	.nv.global.init,"aw",@progbits
.nv.global.init:
	.type		_$_str,@object
	.size		_$_str,(.L_0 - _$_str)
_$_str:
        /*0000*/ 	.byte	0x5f, 0x5f, 0x43, 0x55, 0x44, 0x41, 0x5f, 0x46, 0x54, 0x5a, 0x00
.L_0:


//--------------------- .nv.shared.triton_poi_fused_add_native_group_norm_relu_14 --------------------------
	.section	.nv.shared.triton_poi_fused_add_native_group_norm_relu_14,"aw",@nobits
	.sectionflags	@""
	.align	16
	.zero		1024


//--------------------- .nv.constant0.triton_poi_fused_add_native_group_norm_relu_14 --------------------------
	.section	.nv.constant0.triton_poi_fused_add_native_group_norm_relu_14,"a",@progbits
	.sectionflags	@""
	.align	4
.nv.constant0.triton_poi_fused_add_native_group_norm_relu_14:
	.zero		592
